//
// Generated by NVIDIA NVVM Compiler
//
// Compiler Build ID: CL-36424714
// Cuda compilation tools, release 13.0, V13.0.88
// Based on NVVM 20.0.0
//

.version 9.0
.target sm_100
.address_size 64

	// .globl	_Z16thread_hierarchyv
.extern .func  (.param .b32 func_retval0) vprintf
(
	.param .b64 vprintf_param_0,
	.param .b64 vprintf_param_1
)
;
.global .align 1 .b8 $str[59] = {66, 108, 111, 99, 107, 123, 37, 100, 44, 37, 100, 125, 91, 37, 100, 44, 37, 100, 93, 32, 84, 104, 114, 101, 97, 100, 123, 37, 100, 44, 37, 100, 125, 91, 37, 100, 44, 37, 100, 93, 32, 45, 32, 115, 111, 109, 101, 116, 104, 105, 110, 103, 58, 32, 37, 100, 32, 10};

.visible .entry _Z16thread_hierarchyv()
{
	.local .align 8 .b8 	__local_depot0[40];
	.reg .b64 	%SP;
	.reg .b64 	%SPL;
	.reg .b32 	%r<12>;
	.reg .b64 	%rd<5>;

	mov.u64 	%SPL, __local_depot0;
	cvta.local.u64 	%SP, %SPL;
	add.u64 	%rd1, %SP, 0;
	add.u64 	%rd2, %SPL, 0;
	mov.u32 	%r1, %nctaid.x;
	mov.u32 	%r2, %nctaid.y;
	mov.u32 	%r3, %ctaid.x;
	mov.u32 	%r4, %ctaid.y;
	mov.u32 	%r5, %ntid.x;
	mov.u32 	%r6, %ntid.y;
	mov.u32 	%r7, %tid.x;
	mov.u32 	%r8, %tid.y;
	mad.lo.s32 	%r9, %r5, %r3, %r7;
	st.local.v2.u32 	[%rd2], {%r1, %r2};
	st.local.v2.u32 	[%rd2+8], {%r3, %r4};
	st.local.v2.u32 	[%rd2+16], {%r5, %r6};
	st.local.v2.u32 	[%rd2+24], {%r7, %r8};
	st.local.u32 	[%rd2+32], %r9;
	mov.u64 	%rd3, $str;
	cvta.global.u64 	%rd4, %rd3;
	{ // callseq 0, 0
	.param .b64 param0;
	st.param.b64 	[param0], %rd4;
	.param .b64 param1;
	st.param.b64 	[param1], %rd1;
	.param .b32 retval0;
	call.uni (retval0), 
	vprintf, 
	(
	param0, 
	param1
	);
	ld.param.b32 	%r10, [retval0];
	} // callseq 0
	ret;

}


// ===== COMPILED SASS (sm_100) =====

	.target	sm_100

	.elftype	@"ET_EXEC"


//--------------------- .note.nv.tkinfo           --------------------------
	.section	.note.nv.tkinfo,"",@"SHT_NOTE"
	.sectionflags	@"SHF_NOTE_NV_TKINFO"
	.tkinfo
        /*0018*/ 	.word	0x00000002
        /*0030*/ 	.string	""
        /*0030*/ 	.string	"ptxas"
        /*0030*/ 	.string	"Cuda compilation tools, release 13.0, V13.0.88"
        /*0030*/ 	.string	"Build cuda_13.0.r13.0/compiler.36424714_0"
        /*0030*/ 	.string	"-arch sm_100 -m 64 "



//--------------------- .note.nv.cuinfo           --------------------------
	.section	.note.nv.cuinfo,"",@"SHT_NOTE"
	.sectionflags	@"SHF_NOTE_NV_CUINFO"
        /*0018*/ 	.short	0x0002
        /*001a*/ 	.short	0x0064
        /*001c*/ 	.short	0x0082
	.zero		2


//--------------------- .nv.info                  --------------------------
	.section	.nv.info,"",@"SHT_CUDA_INFO"
	.align	4


	//----- nvinfo : EIATTR_REGCOUNT
	.align		4
        /*0000*/ 	.byte	0x04, 0x2f
        /*0002*/ 	.short	(.L_2 - .L_1)
	.align		4
.L_1:
        /*0004*/ 	.word	index@(_Z16thread_hierarchyv)
        /*0008*/ 	.word	0x00000018


	//----- nvinfo : EIATTR_FRAME_SIZE
	.align		4
.L_2:
        /*000c*/ 	.byte	0x04, 0x11
        /*000e*/ 	.short	(.L_4 - .L_3)
	.align		4
.L_3:
        /*0010*/ 	.word	index@(_Z16thread_hierarchyv)
        /*0014*/ 	.word	0x00000028


	//----- nvinfo : EIATTR_MIN_STACK_SIZE
	.align		4
.L_4:
        /*0018*/ 	.byte	0x04, 0x12
        /*001a*/ 	.short	(.L_6 - .L_5)
	.align		4
.L_5:
        /*001c*/ 	.word	index@(_Z16thread_hierarchyv)
        /*0020*/ 	.word	0x00000028
.L_6:


//--------------------- .nv.compat                --------------------------
	.section	.nv.compat,"",@"SHT_CUDA_COMPAT_INFO"
	.align	4
        /*0000*/ 	.byte	0x02, 0x09, 0x00, 0x00, 0x02, 0x02, 0x01, 0x00, 0x02, 0x05, 0x05, 0x00, 0x03, 0x07, 0x01, 0x01
        /*0010*/ 	.byte	0x02, 0x03, 0x00, 0x00, 0x02, 0x06, 0x01, 0x00, 0x04, 0x0b, 0x08, 0x00, 0x09, 0x00, 0x00, 0x00
        /*0020*/ 	.byte	0x00, 0x00, 0x00, 0x00


//--------------------- .nv.info._Z16thread_hierarchyv --------------------------
	.section	.nv.info._Z16thread_hierarchyv,"",@"SHT_CUDA_INFO"
	.sectionflags	@""
	.align	4


	//----- nvinfo : EIATTR_CUDA_API_VERSION
	.align		4
        /*0000*/ 	.byte	0x04, 0x37
        /*0002*/ 	.short	(.L_8 - .L_7)
.L_7:
        /*0004*/ 	.word	0x00000082


	//----- nvinfo : EIATTR_SPARSE_MMA_MASK
	.align		4
.L_8:
        /*0008*/ 	.byte	0x03, 0x50
        /*000a*/ 	.short	0x0000


	//----- nvinfo : EIATTR_MAXREG_COUNT
	.align		4
        /*000c*/ 	.byte	0x03, 0x1b
        /*000e*/ 	.short	0x00ff


	//----- nvinfo : EIATTR_EXTERNS
	.align		4
        /*0010*/ 	.byte	0x04, 0x0f
        /*0012*/ 	.short	(.L_10 - .L_9)


	//   ....[0]....
	.align		4
.L_9:
        /*0014*/ 	.word	index@(vprintf)


	//----- nvinfo : EIATTR_MERCURY_ISA_VERSION
	.align		4
.L_10:
        /*0018*/ 	.byte	0x03, 0x5f
        /*001a*/ 	.short	0x0101


	//----- nvinfo : EIATTR_VRC_CTA_INIT_COUNT
	.align		4
        /*001c*/ 	.byte	0x02, 0x4a
	.zero		1
	.zero		1


	//----- nvinfo : EIATTR_SYSCALL_OFFSETS
	.align		4
        /*0020*/ 	.byte	0x04, 0x46
        /*0022*/ 	.short	(.L_12 - .L_11)


	//   ....[0]....
.L_11:
        /*0024*/ 	.word	0x000001a0


	//----- nvinfo : EIATTR_EXIT_INSTR_OFFSETS
	.align		4
.L_12:
        /*0028*/ 	.byte	0x04, 0x1c
        /*002a*/ 	.short	(.L_14 - .L_13)


	//   ....[0]....
.L_13:
        /*002c*/ 	.word	0x000001b0


	//----- nvinfo : EIATTR_SW_WAR
	.align		4
.L_14:
        /*0030*/ 	.byte	0x04, 0x36
        /*0032*/ 	.short	(.L_16 - .L_15)
.L_15:
        /*0034*/ 	.word	0x00000008
.L_16:


//--------------------- .nv.callgraph             --------------------------
	.section	.nv.callgraph,"",@"SHT_CUDA_CALLGRAPH"
	.align	4
	.sectionentsize	8
	.align		4
        /*0000*/ 	.word	0x00000000
	.align		4
        /*0004*/ 	.word	0xffffffff
	.align		4
        /*0008*/ 	.word	index@(_Z16thread_hierarchyv)
	.align		4
        /*000c*/ 	.word	index@(vprintf)
	.align		4
        /*0010*/ 	.word	0x00000000
	.align		4
        /*0014*/ 	.word	0xfffffffe
	.align		4
        /*0018*/ 	.word	0x00000000
	.align		4
        /*001c*/ 	.word	0xfffffffd
	.align		4
        /*0020*/ 	.word	0x00000000
	.align		4
        /*0024*/ 	.word	0xfffffffc


//--------------------- .nv.constant4             --------------------------
	.section	.nv.constant4,"a",@progbits
	.align	8
	.align		8
.nv.constant4:
        /*0000*/ 	.dword	vprintf
	.align		8
        /*0008*/ 	.dword	$str


//--------------------- .text._Z16thread_hierarchyv --------------------------
	.section	.text._Z16thread_hierarchyv,"ax",@progbits
	.align	128
        .global         _Z16thread_hierarchyv
        .type           _Z16thread_hierarchyv,@function
        .size           _Z16thread_hierarchyv,(.L_x_2 - _Z16thread_hierarchyv)
        .other          _Z16thread_hierarchyv,@"STO_CUDA_ENTRY STV_DEFAULT"
_Z16thread_hierarchyv:
.text._Z16thread_hierarchyv:
[----:B------:R-:W0:Y:S01]  /*0000*/  LDC R1, c[0x0][0x37c] ;  /* 0x0000df00ff017b82 */ /* 0x000e220000000800 */
[----:B------:R-:W1:Y:S01]  /*0010*/  S2R R4, SR_CTAID.X ;  /* 0x0000000000047919 */ /* 0x000e620000002500 */
[----:B------:R-:W2:Y:S06]  /*0020*/  LDCU UR5, c[0x0][0x2fc] ;  /* 0x00005f80ff0577ac */ /* 0x000eac0008000800 */
[----:B------:R-:W3:Y:S01]  /*0030*/  LDC R8, c[0x0][0x370] ;  /* 0x0000dc00ff087b82 */ /* 0x000ee20000000800 */
[----:B------:R-:W-:Y:S01]  /*0040*/  MOV R2, 0x0 ;  /* 0x0000000000027802 */ /* 0x000fe20000000f00 */
[----:B------:R-:W4:Y:S01]  /*0050*/  S2R R12, SR_TID.X ;  /* 0x00000000000c7919 */ /* 0x000f220000002100 */
[----:B0-----:R-:W-:Y:S01]  /*0060*/  VIADD R1, R1, 0xffffffd8 ;  /* 0xffffffd801017836 */ /* 0x001fe20000000000 */
[----:B------:R-:W0:Y:S01]  /*0070*/  LDCU UR4, c[0x0][0x2f8] ;  /* 0x00005f00ff0477ac */ /* 0x000e220008000800 */
[----:B------:R-:W4:Y:S03]  /*0080*/  S2R R13, SR_TID.Y ;  /* 0x00000000000d7919 */ /* 0x000f260000002200 */
[----:B------:R-:W3:Y:S01]  /*0090*/  LDC R9, c[0x0][0x374] ;  /* 0x0000dd00ff097b82 */ /* 0x000ee20000000800 */
[----:B------:R-:W5:Y:S01]  /*00a0*/  LDCU.64 UR6, c[0x4][0x8] ;  /* 0x01000100ff0677ac */ /* 0x000f620008000a00 */
[----:B------:R-:W5:Y:S06]  /*00b0*/  S2R R5, SR_CTAID.Y ;  /* 0x0000000000057919 */ /* 0x000f6c0000002600 */
[----:B------:R-:W1:Y:S01]  /*00c0*/  LDC R10, c[0x0][0x360] ;  /* 0x0000d800ff0a7b82 */ /* 0x000e620000000800 */
[----:B0-----:R-:W-:-:S07]  /*00d0*/  IADD3 R6, P0, PT, R1, UR4, RZ ;  /* 0x0000000401067c10 */ /* 0x001fce000ff1e0ff */
[----:B------:R-:W0:Y:S01]  /*00e0*/  LDC R11, c[0x0][0x364] ;  /* 0x0000d900ff0b7b82 */ /* 0x000e220000000800 */
[----:B--2---:R-:W-:Y:S01]  /*00f0*/  IMAD.X R7, RZ, RZ, UR5, P0 ;  /* 0x00000005ff077e24 */ /* 0x004fe200080e06ff */
[----:B---3--:R-:W-:Y:S06]  /*0100*/  STL.64 [R1], R8 ;  /* 0x0000000801007387 */ /* 0x008fec0000100a00 */
[----:B------:R-:W2:Y:S01]  /*0110*/  LDC.64 R2, c[0x4][R2] ;  /* 0x0100000002027b82 */ /* 0x000ea20000000a00 */
[----:B----4-:R-:W-:Y:S01]  /*0120*/  STL.64 [R1+0x18], R12 ;  /* 0x0000180c01007387 */ /* 0x010fe20000100a00 */
[----:B-1----:R-:W-:-:S03]  /*0130*/  IMAD R0, R4, R10, R12 ;  /* 0x0000000a04007224 */ /* 0x002fc600078e020c */
[----:B-----5:R1:W-:Y:S04]  /*0140*/  STL.64 [R1+0x8], R4 ;  /* 0x0000080401007387 */ /* 0x0203e80000100a00 */
[----:B------:R3:W-:Y:S04]  /*0150*/  STL [R1+0x20], R0 ;  /* 0x0000200001007387 */ /* 0x0007e80000100800 */
[----:B0-----:R3:W-:Y:S01]  /*0160*/  STL.64 [R1+0x10], R10 ;  /* 0x0000100a01007387 */ /* 0x0017e20000100a00 */
[----:B-1----:R-:W-:Y:S01]  /*0170*/  IMAD.U32 R4, RZ, RZ, UR6 ;  /* 0x00000006ff047e24 */ /* 0x002fe2000f8e00ff */
[----:B------:R-:W-:-:S07]  /*0180*/  MOV R5, UR7 ;  /* 0x0000000700057c02 */ /* 0x000fce0008000f00 */
[----:B------:R-:W-:-:S07]  /*0190*/  LEPC R20, `(.L_x_0) ;  /* 0x000000001014794e */ /* 0x000fce0000000000 */
[----:B--23--:R-:W-:Y:S05]  /*01a0*/  CALL.ABS.NOINC R2 ;  /* 0x0000000002007343 */ /* 0x00cfea0003c00000 */
.L_x_0:
[----:B------:R-:W-:Y:S05]  /*01b0*/  EXIT ;  /* 0x000000000000794d */ /* 0x000fea0003800000 */
.L_x_1:
[----:B------:R-:W-:-:S00]  /*01c0*/  BRA `(.L_x_1) ;  /* 0xfffffffc00fc7947 */ /* 0x000fc0000383ffff */
[----:B------:R-:W-:-:S00]  /*01d0*/  NOP ;  /* 0x0000000000007918 */ /* 0x000fc00000000000 */
        /* <DEDUP_REMOVED lines=10> */
.L_x_2:


//--------------------- .nv.global.init           --------------------------
	.section	.nv.global.init,"aw",@progbits
.nv.global.init:
	.type		$str,@object
	.size		$str,(.L_0 - $str)
$str:
        /*0000*/ 	.byte	0x42, 0x6c, 0x6f, 0x63, 0x6b, 0x7b, 0x25, 0x64, 0x2c, 0x25, 0x64, 0x7d, 0x5b, 0x25, 0x64, 0x2c
        /*0010*/ 	.byte	0x25, 0x64, 0x5d, 0x20, 0x54, 0x68, 0x72, 0x65, 0x61, 0x64, 0x7b, 0x25, 0x64, 0x2c, 0x25, 0x64
        /*0020*/ 	.byte	0x7d, 0x5b, 0x25, 0x64, 0x2c, 0x25, 0x64, 0x5d, 0x20, 0x2d, 0x20, 0x73, 0x6f, 0x6d, 0x65, 0x74
        /*0030*/ 	.byte	0x68, 0x69, 0x6e, 0x67, 0x3a, 0x20, 0x25, 0x64, 0x20, 0x0a, 0x00
.L_0:


//--------------------- .nv.shared.reserved.0     --------------------------
	.section	.nv.shared.reserved.0,"aw",@nobits
	.weak		__nv_reservedSMEM_offset_0_alias
	.size		__nv_reservedSMEM_offset_0_alias, 0, 64
	.other		__nv_reservedSMEM_offset_0_alias,@"STO_CUDA_RESERVED_SHARED STV_DEFAULT"
__nv_reservedSMEM_offset_0_alias:
	.zero		0
	.zero		64


//--------------------- .nv.constant0._Z16thread_hierarchyv --------------------------
	.section	.nv.constant0._Z16thread_hierarchyv,"a",@progbits
	.sectionflags	@""
	.align	4
.nv.constant0._Z16thread_hierarchyv:
	.zero		896


//--------------------- SYMBOLS --------------------------

	.type		.nv.reservedSmem.offset0,@object
	.size		.nv.reservedSmem.offset0,0x4
	.type		vprintf,@function
